	.headerflags	@"EF_CUDA_TEXMODE_UNIFIED EF_CUDA_64BIT_ADDRESS EF_CUDA_ACCELERATORS EF_CUDA_SM90 EF_CUDA_VIRTUAL_SM(EF_CUDA_SM90)"
	.elftype	@"ET_EXEC"


//--------------------- .nv.info                  --------------------------
	.section	.nv.info,"",@"SHT_CUDA_INFO"
	.align	4


	//----- nvinfo : EIATTR_REGCOUNT
	.align		4
        /*0000*/ 	.byte	0x04, 0x2f
        /*0002*/ 	.short	(.L_1 - .L_0)
	.align		4
.L_0:
        /*0004*/ 	.word	index@(triton_per_fused_abs_mean_sub_17)
        /*0008*/ 	.word	0x0000000e


	//----- nvinfo : EIATTR_MIN_STACK_SIZE
	.align		4
.L_1:
        /*000c*/ 	.byte	0x04, 0x12
        /*000e*/ 	.short	(.L_3 - .L_2)
	.align		4
.L_2:
        /*0010*/ 	.word	index@(triton_per_fused_abs_mean_sub_17)
        /*0014*/ 	.word	0x00000000


	//----- nvinfo : EIATTR_FRAME_SIZE
	.align		4
.L_3:
        /*0018*/ 	.byte	0x04, 0x11
        /*001a*/ 	.short	(.L_5 - .L_4)
	.align		4
.L_4:
        /*001c*/ 	.word	index@(triton_per_fused_abs_mean_sub_17)
        /*0020*/ 	.word	0x00000000


	//----- nvinfo : EIATTR_MIN_STACK_SIZE
	.align		4
.L_5:
        /*0024*/ 	.byte	0x04, 0x12
        /*0026*/ 	.short	(.L_7 - .L_6)
	.align		4
.L_6:
        /*0028*/ 	.word	index@(triton_per_fused_abs_mean_sub_17)
        /*002c*/ 	.word	0x00000000
.L_7:


//--------------------- .nv.info.triton_per_fused_abs_mean_sub_17 --------------------------
	.section	.nv.info.triton_per_fused_abs_mean_sub_17,"",@"SHT_CUDA_INFO"
	.sectionflags	@""
	.align	4


	//----- nvinfo : EIATTR_CUDA_API_VERSION
	.align		4
        /*0000*/ 	.byte	0x04, 0x37
        /*0002*/ 	.short	(.L_9 - .L_8)
.L_8:
        /*0004*/ 	.word	0x0000007c


	//----- nvinfo : EIATTR_KPARAM_INFO
	.align		4
.L_9:
        /*0008*/ 	.byte	0x04, 0x17
        /*000a*/ 	.short	(.L_11 - .L_10)
.L_10:
        /*000c*/ 	.word	0x00000000
        /*0010*/ 	.short	0x0002
        /*0012*/ 	.short	0x0010
        /*0014*/ 	.byte	0x00, 0xf0, 0x11, 0x00


	//----- nvinfo : EIATTR_KPARAM_INFO
	.align		4
.L_11:
        /*0018*/ 	.byte	0x04, 0x17
        /*001a*/ 	.short	(.L_13 - .L_12)
.L_12:
        /*001c*/ 	.word	0x00000000
        /*0020*/ 	.short	0x0001
        /*0022*/ 	.short	0x0008
        /*0024*/ 	.byte	0x00, 0xf4, 0x21, 0x00


	//----- nvinfo : EIATTR_KPARAM_INFO
	.align		4
.L_13:
        /*0028*/ 	.byte	0x04, 0x17
        /*002a*/ 	.short	(.L_15 - .L_14)
.L_14:
        /*002c*/ 	.word	0x00000000
        /*0030*/ 	.short	0x0000
        /*0032*/ 	.short	0x0000
        /*0034*/ 	.byte	0x00, 0xf4, 0x21, 0x00


	//----- nvinfo : EIATTR_SPARSE_MMA_MASK
	.align		4
.L_15:
        /*0038*/ 	.byte	0x03, 0x50
        /*003a*/ 	.short	0x0000


	//----- nvinfo : EIATTR_MAXREG_COUNT
	.align		4
        /*003c*/ 	.byte	0x03, 0x1b
        /*003e*/ 	.short	0x00ff


	//----- nvinfo : EIATTR_COOP_GROUP_MASK_REGIDS
	.align		4
        /*0040*/ 	.byte	0x04, 0x29
        /*0042*/ 	.short	(.L_17 - .L_16)


	//   ....[0]....
.L_16:
        /*0044*/ 	.word	0xffffffff


	//   ....[1]....
        /*0048*/ 	.word	0xffffffff


	//   ....[2]....
        /*004c*/ 	.word	0xffffffff


	//   ....[3]....
        /*0050*/ 	.word	0xffffffff


	//   ....[4]....
        /*0054*/ 	.word	0xffffffff


	//   ....[5]....
        /*0058*/ 	.word	0xffffffff


	//----- nvinfo : EIATTR_COOP_GROUP_INSTR_OFFSETS
	.align		4
.L_17:
        /*005c*/ 	.byte	0x04, 0x28
        /*005e*/ 	.short	(.L_19 - .L_18)


	//   ....[0]....
.L_18:
        /*0060*/ 	.word	0x000000c0


	//   ....[1]....
        /*0064*/ 	.word	0x000000f0


	//   ....[2]....
        /*0068*/ 	.word	0x00000120


	//   ....[3]....
        /*006c*/ 	.word	0x00000150


	//   ....[4]....
        /*0070*/ 	.word	0x00000170


	//   ....[5]....
        /*0074*/ 	.word	0x00000200


	//----- nvinfo : EIATTR_EXIT_INSTR_OFFSETS
	.align		4
.L_19:
        /*0078*/ 	.byte	0x04, 0x1c
        /*007a*/ 	.short	(.L_21 - .L_20)


	//   ....[0]....
.L_20:
        /*007c*/ 	.word	0x00000240


	//   ....[1]....
        /*0080*/ 	.word	0x00000280


	//----- nvinfo : EIATTR_REQNTID
	.align		4
.L_21:
        /*0084*/ 	.byte	0x04, 0x10
        /*0086*/ 	.short	(.L_23 - .L_22)
.L_22:
        /*0088*/ 	.word	0x00000040
        /*008c*/ 	.word	0x00000001
        /*0090*/ 	.word	0x00000001


	//----- nvinfo : EIATTR_CBANK_PARAM_SIZE
	.align		4
.L_23:
        /*0094*/ 	.byte	0x03, 0x19
        /*0096*/ 	.short	0x0014


	//----- nvinfo : EIATTR_PARAM_CBANK
	.align		4
        /*0098*/ 	.byte	0x04, 0x0a
        /*009a*/ 	.short	(.L_25 - .L_24)
	.align		4
.L_24:
        /*009c*/ 	.word	index@(.nv.constant0.triton_per_fused_abs_mean_sub_17)
        /*00a0*/ 	.short	0x0210
        /*00a2*/ 	.short	0x0014


	//----- nvinfo : EIATTR_SW_WAR
	.align		4
.L_25:
        /*00a4*/ 	.byte	0x04, 0x36
        /*00a6*/ 	.short	(.L_27 - .L_26)
.L_26:
        /*00a8*/ 	.word	0x00000008
.L_27:


//--------------------- .nv.callgraph             --------------------------
	.section	.nv.callgraph,"",@"SHT_CUDA_CALLGRAPH"
	.align	4
	.sectionentsize	8
	.align		4
        /*0000*/ 	.word	0x00000000
	.align		4
        /*0004*/ 	.word	0xffffffff
	.align		4
        /*0008*/ 	.word	0x00000000
	.align		4
        /*000c*/ 	.word	0xfffffffe
	.align		4
        /*0010*/ 	.word	0x00000000
	.align		4
        /*0014*/ 	.word	0xfffffffd
	.align		4
        /*0018*/ 	.word	0x00000000
	.align		4
        /*001c*/ 	.word	0xfffffffc


//--------------------- .text.triton_per_fused_abs_mean_sub_17 --------------------------
	.section	.text.triton_per_fused_abs_mean_sub_17,"ax",@progbits
	.sectionflags	@"SHF_BARRIERS=1"
	.align	128
        .global         triton_per_fused_abs_mean_sub_17
        .type           triton_per_fused_abs_mean_sub_17,@function
        .size           triton_per_fused_abs_mean_sub_17,(.L_x_1 - triton_per_fused_abs_mean_sub_17)
        .other          triton_per_fused_abs_mean_sub_17,@"STO_CUDA_ENTRY STV_DEFAULT"
triton_per_fused_abs_mean_sub_17:
.text.triton_per_fused_abs_mean_sub_17:
[----:B------:R-:W0:Y:S02]  /*0000*/  LDC R1, c[0x0][0x28] ;  /* 0x00000a00ff017b82 */ /* 0x000e240000000800 */
[----:B------:R-:W1:Y:S01]  /*0010*/  S2R R8, SR_TID.X ;  /* 0x0000000000087919 */ /* 0x000e620000002100 */
[----:B------:R-:W2:Y:S01]  /*0020*/  LDC.64 R2, c[0x0][0x210] ;  /* 0x00008400ff027b82 */ /* 0x000ea20000000a00 */
[----:B------:R-:W-:Y:S01]  /*0030*/  ULDC.64 UR6, c[0x0][0x208] ;  /* 0x0000820000067ab9 */ /* 0x000fe20000000a00 */
[----:B-1----:R-:W-:-:S05]  /*0040*/  LOP3.LUT R5, R8, 0x3f, RZ, 0xc0, !PT ;  /* 0x0000003f08057812 */ /* 0x002fca00078ec0ff */
[----:B--2---:R-:W-:-:S06]  /*0050*/  IMAD.WIDE.U32 R2, R5, 0x4, R2 ;  /* 0x0000000405027825 */ /* 0x004fcc00078e0002 */
[----:B------:R-:W2:Y:S01]  /*0060*/  LDG.E R2, desc[UR6][R2.64] ;  /* 0x0000000602027981 */ /* 0x000ea2000c1e1900 */
[----:B------:R-:W1:Y:S01]  /*0070*/  S2UR UR5, SR_CgaCtaId ;  /* 0x00000000000579c3 */ /* 0x000e620000008800 */
[C---:B------:R-:W-:Y:S01]  /*0080*/  LOP3.LUT P0, RZ, R8.reuse, 0x1f, RZ, 0xc0, !PT ;  /* 0x0000001f08ff7812 */ /* 0x040fe2000780c0ff */
[----:B------:R-:W-:Y:S01]  /*0090*/  UMOV UR4, 0x400 ;  /* 0x0000040000047882 */ /* 0x000fe20000000000 */
[----:B------:R-:W-:Y:S01]  /*00a0*/  ISETP.GE.AND P1, PT, R8, 0x2, PT ;  /* 0x000000020800780c */ /* 0x000fe20003f26270 */
[----:B-1----:R-:W-:Y:S01]  /*00b0*/  UPRMT UR4, UR5, 0x654, UR4 ;  /* 0x0000065405047896 */ /* 0x002fe20008000004 */
[----:B--2---:R-:W1:Y:S02]  /*00c0*/  SHFL.BFLY PT, R7, R2, 0x10, 0x1f ;  /* 0x0e001f0002077f89 */ /* 0x004e6400000e0000 */
[----:B-1----:R-:W-:Y:S01]  /*00d0*/  FADD R7, R2, R7 ;  /* 0x0000000702077221 */ /* 0x002fe20000000000 */
[----:B------:R-:W-:-:S04]  /*00e0*/  SHF.R.U32.HI R2, RZ, 0x3, R8 ;  /* 0x00000003ff027819 */ /* 0x000fc80000011608 */
[----:B------:R-:W1:Y:S01]  /*00f0*/  SHFL.BFLY PT, R0, R7, 0x8, 0x1f ;  /* 0x0d001f0007007f89 */ /* 0x000e6200000e0000 */
[----:B------:R-:W-:Y:S01]  /*0100*/  LOP3.LUT R2, R2, 0x4, RZ, 0xc0, !PT ;  /* 0x0000000402027812 */ /* 0x000fe200078ec0ff */
[----:B-1----:R-:W-:-:S05]  /*0110*/  FADD R0, R7, R0 ;  /* 0x0000000007007221 */ /* 0x002fca0000000000 */
[----:B------:R-:W1:Y:S02]  /*0120*/  SHFL.BFLY PT, R9, R0, 0x4, 0x1f ;  /* 0x0c801f0000097f89 */ /* 0x000e6400000e0000 */
[----:B-1----:R-:W-:Y:S01]  /*0130*/  FADD R9, R0, R9 ;  /* 0x0000000900097221 */ /* 0x002fe20000000000 */
[----:B------:R-:W-:-:S04]  /*0140*/  LEA R0, R8, UR4, 0x2 ;  /* 0x0000000408007c11 */ /* 0x000fc8000f8e10ff */
[----:B------:R-:W1:Y:S02]  /*0150*/  SHFL.BFLY PT, R4, R9, 0x2, 0x1f ;  /* 0x0c401f0009047f89 */ /* 0x000e6400000e0000 */
[----:B-1----:R-:W-:-:S05]  /*0160*/  FADD R4, R9, R4 ;  /* 0x0000000409047221 */ /* 0x002fca0000000000 */
[----:B------:R-:W1:Y:S02]  /*0170*/  SHFL.BFLY PT, R11, R4, 0x1, 0x1f ;  /* 0x0c201f00040b7f89 */ /* 0x000e6400000e0000 */
[----:B-1----:R-:W-:Y:S01]  /*0180*/  FADD R11, R4, R11 ;  /* 0x0000000b040b7221 */ /* 0x002fe20000000000 */
[----:B------:R-:W-:-:S04]  /*0190*/  LOP3.LUT R4, R8, 0x1, RZ, 0xc0, !PT ;  /* 0x0000000108047812 */ /* 0x000fc800078ec0ff */
[----:B------:R-:W-:Y:S01]  /*01a0*/  @!P0 STS [R2+UR4], R11 ;  /* 0x0000000b02008988 */ /* 0x000fe20008000804 */
[----:B------:R-:W-:Y:S01]  /*01b0*/  BAR.SYNC.DEFER_BLOCKING 0x0 ;  /* 0x0000000000007b1d */ /* 0x000fe20000010000 */
[----:B------:R-:W-:-:S04]  /*01c0*/  ISETP.NE.U32.AND P0, PT, R4, 0x1, PT ;  /* 0x000000010400780c */ /* 0x000fc80003f05070 */
[----:B------:R-:W-:Y:S01]  /*01d0*/  ISETP.LT.AND P0, PT, R8, 0x2, P0 ;  /* 0x000000020800780c */ /* 0x000fe20000701270 */
[----:B------:R-:W1:Y:S01]  /*01e0*/  @!P1 LDS R6, [R0] ;  /* 0x0000000000069984 */ /* 0x000e620000000800 */
[----:B------:R-:W-:-:S03]  /*01f0*/  ISETP.NE.AND P1, PT, R5, RZ, PT ;  /* 0x000000ff0500720c */ /* 0x000fc60003f25270 */
[----:B-1----:R-:W1:Y:S02]  /*0200*/  SHFL.BFLY PT, R3, R6, 0x1, 0x1f ;  /* 0x0c201f0006037f89 */ /* 0x002e6400000e0000 */
[----:B-1----:R-:W-:-:S06]  /*0210*/  FADD R3, R6, R3 ;  /* 0x0000000306037221 */ /* 0x002fcc0000000000 */
[----:B------:R1:W-:Y:S01]  /*0220*/  @P0 STS [R0], R3 ;  /* 0x0000000300000388 */ /* 0x0003e20000000800 */
[----:B------:R-:W-:Y:S06]  /*0230*/  BAR.SYNC.DEFER_BLOCKING 0x0 ;  /* 0x0000000000007b1d */ /* 0x000fec0000010000 */
[----:B-1----:R-:W-:Y:S05]  /*0240*/  @P1 EXIT ;  /* 0x000000000000194d */ /* 0x002fea0003800000 */
[----:B------:R-:W0:Y:S01]  /*0250*/  LDS R5, [UR4] ;  /* 0x00000004ff057984 */ /* 0x000e220008000800 */
[----:B------:R-:W0:Y:S03]  /*0260*/  LDC.64 R2, c[0x0][0x218] ;  /* 0x00008600ff027b82 */ /* 0x000e260000000a00 */
[----:B0-----:R-:W-:Y:S01]  /*0270*/  STG.E desc[UR6][R2.64], R5 ;  /* 0x0000000502007986 */ /* 0x001fe2000c101906 */
[----:B------:R-:W-:Y:S05]  /*0280*/  EXIT ;  /* 0x000000000000794d */ /* 0x000fea0003800000 */
.L_x_0:
[----:B------:R-:W-:-:S00]  /*0290*/  BRA `(.L_x_0) ;  /* 0xfffffffc00fc7947 */ /* 0x000fc0000383ffff */
[----:B------:R-:W-:-:S00]  /*02a0*/  NOP ;  /* 0x0000000000007918 */ /* 0x000fc00000000000 */
        /* <DEDUP_REMOVED lines=13> */
.L_x_1:


//--------------------- .nv.shared.triton_per_fused_abs_mean_sub_17 --------------------------
	.section	.nv.shared.triton_per_fused_abs_mean_sub_17,"aw",@nobits
	.sectionflags	@""
	.align	16
	.zero		1024


//--------------------- .nv.constant0.triton_per_fused_abs_mean_sub_17 --------------------------
	.section	.nv.constant0.triton_per_fused_abs_mean_sub_17,"a",@progbits
	.sectionflags	@""
	.align	4
.nv.constant0.triton_per_fused_abs_mean_sub_17:
	.zero		548
